//
// Generated by NVIDIA NVVM Compiler
//
// Compiler Build ID: CL-36424714
// Cuda compilation tools, release 13.0, V13.0.88
// Based on NVVM 20.0.0
//

.version 9.0
.target sm_100
.address_size 64

	// .globl	_Z17radix_sort_kernelPii
.extern .func  (.param .b32 func_retval0) vprintf
(
	.param .b64 vprintf_param_0,
	.param .b64 vprintf_param_1
)
;
// _ZZ17radix_sort_kernelPiiE25shared_d_sub_number_array has been demoted
.global .align 1 .b8 $str[15] = {70, 114, 111, 109, 32, 98, 108, 111, 99, 107, 32, 37, 100, 10};
.global .align 1 .b8 $str$1[16] = {69, 108, 101, 109, 101, 110, 116, 32, 37, 100, 58, 32, 37, 100, 10};

.visible .entry _Z17radix_sort_kernelPii(
	.param .u64 .ptr .align 1 _Z17radix_sort_kernelPii_param_0,
	.param .u32 _Z17radix_sort_kernelPii_param_1
)
{
	.local .align 8 .b8 	__local_depot0[8];
	.reg .b64 	%SP;
	.reg .b64 	%SPL;
	.reg .pred 	%p<4>;
	.reg .b32 	%r<161>;
	.reg .b64 	%rd<14>;
	// demoted variable
	.shared .align 4 .b8 _ZZ17radix_sort_kernelPiiE25shared_d_sub_number_array[4096];
	mov.u64 	%SPL, __local_depot0;
	cvta.local.u64 	%SP, %SPL;
	ld.param.u64 	%rd2, [_Z17radix_sort_kernelPii_param_0];
	ld.param.u32 	%r9, [_Z17radix_sort_kernelPii_param_1];
	add.u64 	%rd3, %SP, 0;
	add.u64 	%rd1, %SPL, 0;
	mov.u32 	%r1, %tid.y;
	shl.b32 	%r10, %r1, 5;
	mov.u32 	%r2, %tid.x;
	add.s32 	%r11, %r10, %r2;
	shl.b32 	%r12, %r11, 2;
	mov.u32 	%r13, _ZZ17radix_sort_kernelPiiE25shared_d_sub_number_array;
	add.s32 	%r14, %r13, %r12;
	mov.b32 	%r15, 0;
	st.shared.u32 	[%r14], %r15;
	mov.u32 	%r3, %ctaid.x;
	shl.b32 	%r16, %r3, 10;
	add.s32 	%r4, %r11, %r16;
	setp.ge.s32 	%p1, %r4, %r9;
	@%p1 bra 	$L__BB0_2;
	cvta.to.global.u64 	%rd4, %rd2;
	mul.wide.s32 	%rd5, %r4, 4;
	add.s64 	%rd6, %rd4, %rd5;
	ld.global.u32 	%r17, [%rd6];
	shr.s32 	%r18, %r4, 31;
	shr.u32 	%r19, %r18, 22;
	add.s32 	%r20, %r4, %r19;
	and.b32  	%r21, %r20, 1073740800;
	sub.s32 	%r22, %r4, %r21;
	shl.b32 	%r23, %r22, 2;
	add.s32 	%r25, %r13, %r23;
	st.shared.u32 	[%r25], %r17;
$L__BB0_2:
	or.b32  	%r26, %r1, %r2;
	setp.ne.s32 	%p2, %r26, 0;
	@%p2 bra 	$L__BB0_5;
	st.local.u32 	[%rd1], %r3;
	mov.u64 	%rd7, $str;
	cvta.global.u64 	%rd8, %rd7;
	{ // callseq 0, 0
	.param .b64 param0;
	st.param.b64 	[param0], %rd8;
	.param .b64 param1;
	st.param.b64 	[param1], %rd3;
	.param .b32 retval0;
	call.uni (retval0), 
	vprintf, 
	(
	param0, 
	param1
	);
	ld.param.b32 	%r29, [retval0];
	} // callseq 0
	add.s32 	%r159, %r13, 64;
	mov.b32 	%r160, 0;
	mov.u64 	%rd12, $str$1;
$L__BB0_4:
	ld.shared.u32 	%r32, [%r159+-64];
	cvta.to.local.u64 	%rd11, %rd3;
	st.local.v2.u32 	[%rd11], {%r160, %r32};
	cvta.global.u64 	%rd13, %rd12;
	{ // callseq 1, 0
	.param .b64 param0;
	st.param.b64 	[param0], %rd13;
	.param .b64 param1;
	st.param.b64 	[param1], %rd3;
	.param .b32 retval0;
	call.uni (retval0), 
	vprintf, 
	(
	param0, 
	param1
	);
	ld.param.b32 	%r33, [retval0];
	} // callseq 1
	ld.shared.u32 	%r35, [%r159+-60];
	add.s32 	%r36, %r160, 1;
	st.local.v2.u32 	[%rd11], {%r36, %r35};
	{ // callseq 2, 0
	.param .b64 param0;
	st.param.b64 	[param0], %rd13;
	.param .b64 param1;
	st.param.b64 	[param1], %rd3;
	.param .b32 retval0;
	call.uni (retval0), 
	vprintf, 
	(
	param0, 
	param1
	);
	ld.param.b32 	%r37, [retval0];
	} // callseq 2
	ld.shared.u32 	%r39, [%r159+-56];
	add.s32 	%r40, %r160, 2;
	st.local.v2.u32 	[%rd11], {%r40, %r39};
	{ // callseq 3, 0
	.param .b64 param0;
	st.param.b64 	[param0], %rd13;
	.param .b64 param1;
	st.param.b64 	[param1], %rd3;
	.param .b32 retval0;
	call.uni (retval0), 
	vprintf, 
	(
	param0, 
	param1
	);
	ld.param.b32 	%r41, [retval0];
	} // callseq 3
	ld.shared.u32 	%r43, [%r159+-52];
	add.s32 	%r44, %r160, 3;
	st.local.v2.u32 	[%rd11], {%r44, %r43};
	{ // callseq 4, 0
	.param .b64 param0;
	st.param.b64 	[param0], %rd13;
	.param .b64 param1;
	st.param.b64 	[param1], %rd3;
	.param .b32 retval0;
	call.uni (retval0), 
	vprintf, 
	(
	param0, 
	param1
	);
	ld.param.b32 	%r45, [retval0];
	} // callseq 4
	ld.shared.u32 	%r47, [%r159+-48];
	add.s32 	%r48, %r160, 4;
	st.local.v2.u32 	[%rd11], {%r48, %r47};
	{ // callseq 5, 0
	.param .b64 param0;
	st.param.b64 	[param0], %rd13;
	.param .b64 param1;
	st.param.b64 	[param1], %rd3;
	.param .b32 retval0;
	call.uni (retval0), 
	vprintf, 
	(
	param0, 
	param1
	);
	ld.param.b32 	%r49, [retval0];
	} // callseq 5
	ld.shared.u32 	%r51, [%r159+-44];
	add.s32 	%r52, %r160, 5;
	st.local.v2.u32 	[%rd11], {%r52, %r51};
	{ // callseq 6, 0
	.param .b64 param0;
	st.param.b64 	[param0], %rd13;
	.param .b64 param1;
	st.param.b64 	[param1], %rd3;
	.param .b32 retval0;
	call.uni (retval0), 
	vprintf, 
	(
	param0, 
	param1
	);
	ld.param.b32 	%r53, [retval0];
	} // callseq 6
	ld.shared.u32 	%r55, [%r159+-40];
	add.s32 	%r56, %r160, 6;
	st.local.v2.u32 	[%rd11], {%r56, %r55};
	{ // callseq 7, 0
	.param .b64 param0;
	st.param.b64 	[param0], %rd13;
	.param .b64 param1;
	st.param.b64 	[param1], %rd3;
	.param .b32 retval0;
	call.uni (retval0), 
	vprintf, 
	(
	param0, 
	param1
	);
	ld.param.b32 	%r57, [retval0];
	} // callseq 7
	ld.shared.u32 	%r59, [%r159+-36];
	add.s32 	%r60, %r160, 7;
	st.local.v2.u32 	[%rd11], {%r60, %r59};
	{ // callseq 8, 0
	.param .b64 param0;
	st.param.b64 	[param0], %rd13;
	.param .b64 param1;
	st.param.b64 	[param1], %rd3;
	.param .b32 retval0;
	call.uni (retval0), 
	vprintf, 
	(
	param0, 
	param1
	);
	ld.param.b32 	%r61, [retval0];
	} // callseq 8
	ld.shared.u32 	%r63, [%r159+-32];
	add.s32 	%r64, %r160, 8;
	st.local.v2.u32 	[%rd11], {%r64, %r63};
	{ // callseq 9, 0
	.param .b64 param0;
	st.param.b64 	[param0], %rd13;
	.param .b64 param1;
	st.param.b64 	[param1], %rd3;
	.param .b32 retval0;
	call.uni (retval0), 
	vprintf, 
	(
	param0, 
	param1
	);
	ld.param.b32 	%r65, [retval0];
	} // callseq 9
	ld.shared.u32 	%r67, [%r159+-28];
	add.s32 	%r68, %r160, 9;
	st.local.v2.u32 	[%rd11], {%r68, %r67};
	{ // callseq 10, 0
	.param .b64 param0;
	st.param.b64 	[param0], %rd13;
	.param .b64 param1;
	st.param.b64 	[param1], %rd3;
	.param .b32 retval0;
	call.uni (retval0), 
	vprintf, 
	(
	param0, 
	param1
	);
	ld.param.b32 	%r69, [retval0];
	} // callseq 10
	ld.shared.u32 	%r71, [%r159+-24];
	add.s32 	%r72, %r160, 10;
	st.local.v2.u32 	[%rd11], {%r72, %r71};
	{ // callseq 11, 0
	.param .b64 param0;
	st.param.b64 	[param0], %rd13;
	.param .b64 param1;
	st.param.b64 	[param1], %rd3;
	.param .b32 retval0;
	call.uni (retval0), 
	vprintf, 
	(
	param0, 
	param1
	);
	ld.param.b32 	%r73, [retval0];
	} // callseq 11
	ld.shared.u32 	%r75, [%r159+-20];
	add.s32 	%r76, %r160, 11;
	st.local.v2.u32 	[%rd11], {%r76, %r75};
	{ // callseq 12, 0
	.param .b64 param0;
	st.param.b64 	[param0], %rd13;
	.param .b64 param1;
	st.param.b64 	[param1], %rd3;
	.param .b32 retval0;
	call.uni (retval0), 
	vprintf, 
	(
	param0, 
	param1
	);
	ld.param.b32 	%r77, [retval0];
	} // callseq 12
	ld.shared.u32 	%r79, [%r159+-16];
	add.s32 	%r80, %r160, 12;
	st.local.v2.u32 	[%rd11], {%r80, %r79};
	{ // callseq 13, 0
	.param .b64 param0;
	st.param.b64 	[param0], %rd13;
	.param .b64 param1;
	st.param.b64 	[param1], %rd3;
	.param .b32 retval0;
	call.uni (retval0), 
	vprintf, 
	(
	param0, 
	param1
	);
	ld.param.b32 	%r81, [retval0];
	} // callseq 13
	ld.shared.u32 	%r83, [%r159+-12];
	add.s32 	%r84, %r160, 13;
	st.local.v2.u32 	[%rd11], {%r84, %r83};
	{ // callseq 14, 0
	.param .b64 param0;
	st.param.b64 	[param0], %rd13;
	.param .b64 param1;
	st.param.b64 	[param1], %rd3;
	.param .b32 retval0;
	call.uni (retval0), 
	vprintf, 
	(
	param0, 
	param1
	);
	ld.param.b32 	%r85, [retval0];
	} // callseq 14
	ld.shared.u32 	%r87, [%r159+-8];
	add.s32 	%r88, %r160, 14;
	st.local.v2.u32 	[%rd11], {%r88, %r87};
	{ // callseq 15, 0
	.param .b64 param0;
	st.param.b64 	[param0], %rd13;
	.param .b64 param1;
	st.param.b64 	[param1], %rd3;
	.param .b32 retval0;
	call.uni (retval0), 
	vprintf, 
	(
	param0, 
	param1
	);
	ld.param.b32 	%r89, [retval0];
	} // callseq 15
	ld.shared.u32 	%r91, [%r159+-4];
	add.s32 	%r92, %r160, 15;
	st.local.v2.u32 	[%rd11], {%r92, %r91};
	{ // callseq 16, 0
	.param .b64 param0;
	st.param.b64 	[param0], %rd13;
	.param .b64 param1;
	st.param.b64 	[param1], %rd3;
	.param .b32 retval0;
	call.uni (retval0), 
	vprintf, 
	(
	param0, 
	param1
	);
	ld.param.b32 	%r93, [retval0];
	} // callseq 16
	ld.shared.u32 	%r95, [%r159];
	add.s32 	%r96, %r160, 16;
	st.local.v2.u32 	[%rd11], {%r96, %r95};
	{ // callseq 17, 0
	.param .b64 param0;
	st.param.b64 	[param0], %rd13;
	.param .b64 param1;
	st.param.b64 	[param1], %rd3;
	.param .b32 retval0;
	call.uni (retval0), 
	vprintf, 
	(
	param0, 
	param1
	);
	ld.param.b32 	%r97, [retval0];
	} // callseq 17
	ld.shared.u32 	%r99, [%r159+4];
	add.s32 	%r100, %r160, 17;
	st.local.v2.u32 	[%rd11], {%r100, %r99};
	{ // callseq 18, 0
	.param .b64 param0;
	st.param.b64 	[param0], %rd13;
	.param .b64 param1;
	st.param.b64 	[param1], %rd3;
	.param .b32 retval0;
	call.uni (retval0), 
	vprintf, 
	(
	param0, 
	param1
	);
	ld.param.b32 	%r101, [retval0];
	} // callseq 18
	ld.shared.u32 	%r103, [%r159+8];
	add.s32 	%r104, %r160, 18;
	st.local.v2.u32 	[%rd11], {%r104, %r103};
	{ // callseq 19, 0
	.param .b64 param0;
	st.param.b64 	[param0], %rd13;
	.param .b64 param1;
	st.param.b64 	[param1], %rd3;
	.param .b32 retval0;
	call.uni (retval0), 
	vprintf, 
	(
	param0, 
	param1
	);
	ld.param.b32 	%r105, [retval0];
	} // callseq 19
	ld.shared.u32 	%r107, [%r159+12];
	add.s32 	%r108, %r160, 19;
	st.local.v2.u32 	[%rd11], {%r108, %r107};
	{ // callseq 20, 0
	.param .b64 param0;
	st.param.b64 	[param0], %rd13;
	.param .b64 param1;
	st.param.b64 	[param1], %rd3;
	.param .b32 retval0;
	call.uni (retval0), 
	vprintf, 
	(
	param0, 
	param1
	);
	ld.param.b32 	%r109, [retval0];
	} // callseq 20
	ld.shared.u32 	%r111, [%r159+16];
	add.s32 	%r112, %r160, 20;
	st.local.v2.u32 	[%rd11], {%r112, %r111};
	{ // callseq 21, 0
	.param .b64 param0;
	st.param.b64 	[param0], %rd13;
	.param .b64 param1;
	st.param.b64 	[param1], %rd3;
	.param .b32 retval0;
	call.uni (retval0), 
	vprintf, 
	(
	param0, 
	param1
	);
	ld.param.b32 	%r113, [retval0];
	} // callseq 21
	ld.shared.u32 	%r115, [%r159+20];
	add.s32 	%r116, %r160, 21;
	st.local.v2.u32 	[%rd11], {%r116, %r115};
	{ // callseq 22, 0
	.param .b64 param0;
	st.param.b64 	[param0], %rd13;
	.param .b64 param1;
	st.param.b64 	[param1], %rd3;
	.param .b32 retval0;
	call.uni (retval0), 
	vprintf, 
	(
	param0, 
	param1
	);
	ld.param.b32 	%r117, [retval0];
	} // callseq 22
	ld.shared.u32 	%r119, [%r159+24];
	add.s32 	%r120, %r160, 22;
	st.local.v2.u32 	[%rd11], {%r120, %r119};
	{ // callseq 23, 0
	.param .b64 param0;
	st.param.b64 	[param0], %rd13;
	.param .b64 param1;
	st.param.b64 	[param1], %rd3;
	.param .b32 retval0;
	call.uni (retval0), 
	vprintf, 
	(
	param0, 
	param1
	);
	ld.param.b32 	%r121, [retval0];
	} // callseq 23
	ld.shared.u32 	%r123, [%r159+28];
	add.s32 	%r124, %r160, 23;
	st.local.v2.u32 	[%rd11], {%r124, %r123};
	{ // callseq 24, 0
	.param .b64 param0;
	st.param.b64 	[param0], %rd13;
	.param .b64 param1;
	st.param.b64 	[param1], %rd3;
	.param .b32 retval0;
	call.uni (retval0), 
	vprintf, 
	(
	param0, 
	param1
	);
	ld.param.b32 	%r125, [retval0];
	} // callseq 24
	ld.shared.u32 	%r127, [%r159+32];
	add.s32 	%r128, %r160, 24;
	st.local.v2.u32 	[%rd11], {%r128, %r127};
	{ // callseq 25, 0
	.param .b64 param0;
	st.param.b64 	[param0], %rd13;
	.param .b64 param1;
	st.param.b64 	[param1], %rd3;
	.param .b32 retval0;
	call.uni (retval0), 
	vprintf, 
	(
	param0, 
	param1
	);
	ld.param.b32 	%r129, [retval0];
	} // callseq 25
	ld.shared.u32 	%r131, [%r159+36];
	add.s32 	%r132, %r160, 25;
	st.local.v2.u32 	[%rd11], {%r132, %r131};
	{ // callseq 26, 0
	.param .b64 param0;
	st.param.b64 	[param0], %rd13;
	.param .b64 param1;
	st.param.b64 	[param1], %rd3;
	.param .b32 retval0;
	call.uni (retval0), 
	vprintf, 
	(
	param0, 
	param1
	);
	ld.param.b32 	%r133, [retval0];
	} // callseq 26
	ld.shared.u32 	%r135, [%r159+40];
	add.s32 	%r136, %r160, 26;
	st.local.v2.u32 	[%rd11], {%r136, %r135};
	{ // callseq 27, 0
	.param .b64 param0;
	st.param.b64 	[param0], %rd13;
	.param .b64 param1;
	st.param.b64 	[param1], %rd3;
	.param .b32 retval0;
	call.uni (retval0), 
	vprintf, 
	(
	param0, 
	param1
	);
	ld.param.b32 	%r137, [retval0];
	} // callseq 27
	ld.shared.u32 	%r139, [%r159+44];
	add.s32 	%r140, %r160, 27;
	st.local.v2.u32 	[%rd11], {%r140, %r139};
	{ // callseq 28, 0
	.param .b64 param0;
	st.param.b64 	[param0], %rd13;
	.param .b64 param1;
	st.param.b64 	[param1], %rd3;
	.param .b32 retval0;
	call.uni (retval0), 
	vprintf, 
	(
	param0, 
	param1
	);
	ld.param.b32 	%r141, [retval0];
	} // callseq 28
	ld.shared.u32 	%r143, [%r159+48];
	add.s32 	%r144, %r160, 28;
	st.local.v2.u32 	[%rd11], {%r144, %r143};
	{ // callseq 29, 0
	.param .b64 param0;
	st.param.b64 	[param0], %rd13;
	.param .b64 param1;
	st.param.b64 	[param1], %rd3;
	.param .b32 retval0;
	call.uni (retval0), 
	vprintf, 
	(
	param0, 
	param1
	);
	ld.param.b32 	%r145, [retval0];
	} // callseq 29
	ld.shared.u32 	%r147, [%r159+52];
	add.s32 	%r148, %r160, 29;
	st.local.v2.u32 	[%rd11], {%r148, %r147};
	{ // callseq 30, 0
	.param .b64 param0;
	st.param.b64 	[param0], %rd13;
	.param .b64 param1;
	st.param.b64 	[param1], %rd3;
	.param .b32 retval0;
	call.uni (retval0), 
	vprintf, 
	(
	param0, 
	param1
	);
	ld.param.b32 	%r149, [retval0];
	} // callseq 30
	ld.shared.u32 	%r151, [%r159+56];
	add.s32 	%r152, %r160, 30;
	st.local.v2.u32 	[%rd11], {%r152, %r151};
	{ // callseq 31, 0
	.param .b64 param0;
	st.param.b64 	[param0], %rd13;
	.param .b64 param1;
	st.param.b64 	[param1], %rd3;
	.param .b32 retval0;
	call.uni (retval0), 
	vprintf, 
	(
	param0, 
	param1
	);
	ld.param.b32 	%r153, [retval0];
	} // callseq 31
	ld.shared.u32 	%r155, [%r159+60];
	add.s32 	%r156, %r160, 31;
	st.local.v2.u32 	[%rd11], {%r156, %r155};
	{ // callseq 32, 0
	.param .b64 param0;
	st.param.b64 	[param0], %rd13;
	.param .b64 param1;
	st.param.b64 	[param1], %rd3;
	.param .b32 retval0;
	call.uni (retval0), 
	vprintf, 
	(
	param0, 
	param1
	);
	ld.param.b32 	%r157, [retval0];
	} // callseq 32
	add.s32 	%r159, %r159, 128;
	add.s32 	%r160, %r160, 32;
	setp.ne.s32 	%p3, %r160, 1024;
	@%p3 bra 	$L__BB0_4;
$L__BB0_5:
	ret;

}


// ===== COMPILED SASS (sm_100) =====

	.target	sm_100

	.elftype	@"ET_EXEC"


//--------------------- .note.nv.tkinfo           --------------------------
	.section	.note.nv.tkinfo,"",@"SHT_NOTE"
	.sectionflags	@"SHF_NOTE_NV_TKINFO"
	.tkinfo
        /*0018*/ 	.word	0x00000002
        /*0030*/ 	.string	""
        /*0030*/ 	.string	"ptxas"
        /*0030*/ 	.string	"Cuda compilation tools, release 13.0, V13.0.88"
        /*0030*/ 	.string	"Build cuda_13.0.r13.0/compiler.36424714_0"
        /*0030*/ 	.string	"-arch sm_100 -m 64 "



//--------------------- .note.nv.cuinfo           --------------------------
	.section	.note.nv.cuinfo,"",@"SHT_NOTE"
	.sectionflags	@"SHF_NOTE_NV_CUINFO"
        /*0018*/ 	.short	0x0002
        /*001a*/ 	.short	0x0064
        /*001c*/ 	.short	0x0082
	.zero		2


//--------------------- .nv.info                  --------------------------
	.section	.nv.info,"",@"SHT_CUDA_INFO"
	.align	4


	//----- nvinfo : EIATTR_REGCOUNT
	.align		4
        /*0000*/ 	.byte	0x04, 0x2f
        /*0002*/ 	.short	(.L_3 - .L_2)
	.align		4
.L_2:
        /*0004*/ 	.word	index@(_Z17radix_sort_kernelPii)
        /*0008*/ 	.word	0x00000019


	//----- nvinfo : EIATTR_FRAME_SIZE
	.align		4
.L_3:
        /*000c*/ 	.byte	0x04, 0x11
        /*000e*/ 	.short	(.L_5 - .L_4)
	.align		4
.L_4:
        /*0010*/ 	.word	index@(_Z17radix_sort_kernelPii)
        /*0014*/ 	.word	0x00000008


	//----- nvinfo : EIATTR_MIN_STACK_SIZE
	.align		4
.L_5:
        /*0018*/ 	.byte	0x04, 0x12
        /*001a*/ 	.short	(.L_7 - .L_6)
	.align		4
.L_6:
        /*001c*/ 	.word	index@(_Z17radix_sort_kernelPii)
        /*0020*/ 	.word	0x00000008
.L_7:


//--------------------- .nv.compat                --------------------------
	.section	.nv.compat,"",@"SHT_CUDA_COMPAT_INFO"
	.align	4
        /*0000*/ 	.byte	0x02, 0x09, 0x00, 0x00, 0x02, 0x02, 0x01, 0x00, 0x02, 0x05, 0x05, 0x00, 0x03, 0x07, 0x01, 0x01
        /*0010*/ 	.byte	0x02, 0x03, 0x00, 0x00, 0x02, 0x06, 0x01, 0x00, 0x04, 0x0b, 0x08, 0x00, 0x09, 0x00, 0x00, 0x00
        /*0020*/ 	.byte	0x00, 0x00, 0x00, 0x00


//--------------------- .nv.info._Z17radix_sort_kernelPii --------------------------
	.section	.nv.info._Z17radix_sort_kernelPii,"",@"SHT_CUDA_INFO"
	.sectionflags	@""
	.align	4


	//----- nvinfo : EIATTR_CUDA_API_VERSION
	.align		4
        /*0000*/ 	.byte	0x04, 0x37
        /*0002*/ 	.short	(.L_9 - .L_8)
.L_8:
        /*0004*/ 	.word	0x00000082


	//----- nvinfo : EIATTR_KPARAM_INFO
	.align		4
.L_9:
        /*0008*/ 	.byte	0x04, 0x17
        /*000a*/ 	.short	(.L_11 - .L_10)
.L_10:
        /*000c*/ 	.word	0x00000000
        /*0010*/ 	.short	0x0001
        /*0012*/ 	.short	0x0008
        /*0014*/ 	.byte	0x00, 0xf0, 0x11, 0x00


	//----- nvinfo : EIATTR_KPARAM_INFO
	.align		4
.L_11:
        /*0018*/ 	.byte	0x04, 0x17
        /*001a*/ 	.short	(.L_13 - .L_12)
.L_12:
        /*001c*/ 	.word	0x00000000
        /*0020*/ 	.short	0x0000
        /*0022*/ 	.short	0x0000
        /*0024*/ 	.byte	0x00, 0xf5, 0x21, 0x00


	//----- nvinfo : EIATTR_SPARSE_MMA_MASK
	.align		4
.L_13:
        /*0028*/ 	.byte	0x03, 0x50
        /*002a*/ 	.short	0x0000


	//----- nvinfo : EIATTR_MAXREG_COUNT
	.align		4
        /*002c*/ 	.byte	0x03, 0x1b
        /*002e*/ 	.short	0x00ff


	//----- nvinfo : EIATTR_EXTERNS
	.align		4
        /*0030*/ 	.byte	0x04, 0x0f
        /*0032*/ 	.short	(.L_15 - .L_14)


	//   ....[0]....
	.align		4
.L_14:
        /*0034*/ 	.word	index@(vprintf)


	//----- nvinfo : EIATTR_MERCURY_ISA_VERSION
	.align		4
.L_15:
        /*0038*/ 	.byte	0x03, 0x5f
        /*003a*/ 	.short	0x0101


	//----- nvinfo : EIATTR_VRC_CTA_INIT_COUNT
	.align		4
        /*003c*/ 	.byte	0x02, 0x4a
	.zero		1
	.zero		1


	//----- nvinfo : EIATTR_SYSCALL_OFFSETS
	.align		4
        /*0040*/ 	.byte	0x04, 0x46
        /*0042*/ 	.short	(.L_17 - .L_16)


	//   ....[0]....
.L_16:
        /*0044*/ 	.word	0x00000270


	//   ....[1]....
        /*0048*/ 	.word	0x00000370


	//   ....[2]....
        /*004c*/ 	.word	0x00000420


	//   ....[3]....
        /*0050*/ 	.word	0x000004d0


	//   ....[4]....
        /*0054*/ 	.word	0x00000580


	//   ....[5]....
        /*0058*/ 	.word	0x00000630


	//   ....[6]....
        /*005c*/ 	.word	0x000006e0


	//   ....[7]....
        /*0060*/ 	.word	0x00000790


	//   ....[8]....
        /*0064*/ 	.word	0x00000840


	//   ....[9]....
        /*0068*/ 	.word	0x000008f0


	//   ....[10]....
        /*006c*/ 	.word	0x000009a0


	//   ....[11]....
        /*0070*/ 	.word	0x00000a50


	//   ....[12]....
        /*0074*/ 	.word	0x00000b00


	//   ....[13]....
        /*0078*/ 	.word	0x00000bb0


	//   ....[14]....
        /*007c*/ 	.word	0x00000c60


	//   ....[15]....
        /*0080*/ 	.word	0x00000d10


	//   ....[16]....
        /*0084*/ 	.word	0x00000dc0


	//   ....[17]....
        /*0088*/ 	.word	0x00000e70


	//   ....[18]....
        /*008c*/ 	.word	0x00000f20


	//   ....[19]....
        /*0090*/ 	.word	0x00000fd0


	//   ....[20]....
        /*0094*/ 	.word	0x00001080


	//   ....[21]....
        /*0098*/ 	.word	0x00001130


	//   ....[22]....
        /*009c*/ 	.word	0x000011e0


	//   ....[23]....
        /*00a0*/ 	.word	0x00001290


	//   ....[24]....
        /*00a4*/ 	.word	0x00001340


	//   ....[25]....
        /*00a8*/ 	.word	0x000013f0


	//   ....[26]....
        /*00ac*/ 	.word	0x000014a0


	//   ....[27]....
        /*00b0*/ 	.word	0x00001550


	//   ....[28]....
        /*00b4*/ 	.word	0x00001600


	//   ....[29]....
        /*00b8*/ 	.word	0x000016b0


	//   ....[30]....
        /*00bc*/ 	.word	0x00001760


	//   ....[31]....
        /*00c0*/ 	.word	0x00001810


	//   ....[32]....
        /*00c4*/ 	.word	0x000018c0


	//----- nvinfo : EIATTR_EXIT_INSTR_OFFSETS
	.align		4
.L_17:
        /*00c8*/ 	.byte	0x04, 0x1c
        /*00ca*/ 	.short	(.L_19 - .L_18)


	//   ....[0]....
.L_18:
        /*00cc*/ 	.word	0x000001d0


	//   ....[1]....
        /*00d0*/ 	.word	0x00001910


	//----- nvinfo : EIATTR_CRS_STACK_SIZE
	.align		4
.L_19:
        /*00d4*/ 	.byte	0x04, 0x1e
        /*00d6*/ 	.short	(.L_21 - .L_20)
.L_20:
        /*00d8*/ 	.word	0x00000000


	//----- nvinfo : EIATTR_CBANK_PARAM_SIZE
	.align		4
.L_21:
        /*00dc*/ 	.byte	0x03, 0x19
        /*00de*/ 	.short	0x000c


	//----- nvinfo : EIATTR_PARAM_CBANK
	.align		4
        /*00e0*/ 	.byte	0x04, 0x0a
        /*00e2*/ 	.short	(.L_23 - .L_22)
	.align		4
.L_22:
        /*00e4*/ 	.word	index@(.nv.constant0._Z17radix_sort_kernelPii)
        /*00e8*/ 	.short	0x0380
        /*00ea*/ 	.short	0x000c


	//----- nvinfo : EIATTR_SW_WAR
	.align		4
.L_23:
        /*00ec*/ 	.byte	0x04, 0x36
        /*00ee*/ 	.short	(.L_25 - .L_24)
.L_24:
        /*00f0*/ 	.word	0x00000008
.L_25:


//--------------------- .nv.callgraph             --------------------------
	.section	.nv.callgraph,"",@"SHT_CUDA_CALLGRAPH"
	.align	4
	.sectionentsize	8
	.align		4
        /*0000*/ 	.word	0x00000000
	.align		4
        /*0004*/ 	.word	0xffffffff
	.align		4
        /*0008*/ 	.word	index@(_Z17radix_sort_kernelPii)
	.align		4
        /*000c*/ 	.word	index@(vprintf)
	.align		4
        /*0010*/ 	.word	0x00000000
	.align		4
        /*0014*/ 	.word	0xfffffffe
	.align		4
        /*0018*/ 	.word	0x00000000
	.align		4
        /*001c*/ 	.word	0xfffffffd
	.align		4
        /*0020*/ 	.word	0x00000000
	.align		4
        /*0024*/ 	.word	0xfffffffc


//--------------------- .nv.constant4             --------------------------
	.section	.nv.constant4,"a",@progbits
	.align	8
	.align		8
.nv.constant4:
        /*0000*/ 	.dword	vprintf
	.align		8
        /*0008*/ 	.dword	$str
	.align		8
        /*0010*/ 	.dword	$str$1


//--------------------- .text._Z17radix_sort_kernelPii --------------------------
	.section	.text._Z17radix_sort_kernelPii,"ax",@progbits
	.align	128
        .global         _Z17radix_sort_kernelPii
        .type           _Z17radix_sort_kernelPii,@function
        .size           _Z17radix_sort_kernelPii,(.L_x_35 - _Z17radix_sort_kernelPii)
        .other          _Z17radix_sort_kernelPii,@"STO_CUDA_ENTRY STV_DEFAULT"
_Z17radix_sort_kernelPii:
.text._Z17radix_sort_kernelPii:
[----:B------:R-:W0:Y:S01]  /*0000*/  LDC R1, c[0x0][0x37c] ;  /* 0x0000df00ff017b82 */ /* 0x000e220000000800 */
[----:B------:R-:W1:Y:S01]  /*0010*/  S2R R4, SR_TID.Y ;  /* 0x0000000000047919 */ /* 0x000e620000002200 */
[----:B------:R-:W2:Y:S01]  /*0020*/  LDCU UR4, c[0x0][0x388] ;  /* 0x00007100ff0477ac */ /* 0x000ea20008000800 */
[----:B0-----:R-:W-:Y:S01]  /*0030*/  VIADD R1, R1, 0xfffffff8 ;  /* 0xfffffff801017836 */ /* 0x001fe20000000000 */
[----:B------:R-:W1:Y:S01]  /*0040*/  S2R R9, SR_TID.X ;  /* 0x0000000000097919 */ /* 0x000e620000002100 */
[----:B------:R-:W0:Y:S01]  /*0050*/  S2R R8, SR_CTAID.X ;  /* 0x0000000000087919 */ /* 0x000e220000002500 */
[----:B-1----:R-:W-:-:S05]  /*0060*/  IMAD R5, R4, 0x20, R9 ;  /* 0x0000002004057824 */ /* 0x002fca00078e0209 */
[----:B0-----:R-:W-:-:S04]  /*0070*/  LEA R7, R8, R5, 0xa ;  /* 0x0000000508077211 */ /* 0x001fc800078e50ff */
[----:B--2---:R-:W-:Y:S01]  /*0080*/  ISETP.GE.AND P1, PT, R7, UR4, PT ;  /* 0x0000000407007c0c */ /* 0x004fe2000bf26270 */
[----:B------:R-:W0:-:S12]  /*0090*/  LDCU.64 UR4, c[0x0][0x358] ;  /* 0x00006b00ff0477ac */ /* 0x000e180008000a00 */
[----:B------:R-:W1:Y:S02]  /*00a0*/  @!P1 LDC.64 R2, c[0x0][0x380] ;  /* 0x0000e000ff029b82 */ /* 0x000e640000000a00 */
[----:B-1----:R-:W-:-:S06]  /*00b0*/  @!P1 IMAD.WIDE R2, R7, 0x4, R2 ;  /* 0x0000000407029825 */ /* 0x002fcc00078e0202 */
[----:B0-----:R0:W2:Y:S01]  /*00c0*/  @!P1 LDG.E R2, desc[UR4][R2.64] ;  /* 0x0000000402029981 */ /* 0x0010a2000c1e1900 */
[----:B------:R-:W1:Y:S01]  /*00d0*/  S2UR UR4, SR_CgaCtaId ;  /* 0x00000000000479c3 */ /* 0x000e620000008800 */
[----:B------:R-:W3:Y:S01]  /*00e0*/  LDCU UR5, c[0x0][0x2f8] ;  /* 0x00005f00ff0577ac */ /* 0x000ee20008000800 */
[----:B------:R-:W-:Y:S02]  /*00f0*/  @!P1 SHF.R.S32.HI R0, RZ, 0x1f, R7 ;  /* 0x0000001fff009819 */ /* 0x000fe40000011407 */
[----:B------:R-:W-:Y:S01]  /*0100*/  LOP3.LUT P0, RZ, R4, R9, RZ, 0xfc, !PT ;  /* 0x0000000904ff7212 */ /* 0x000fe2000780fcff */
[----:B------:R-:W4:Y:S01]  /*0110*/  LDCU UR6, c[0x0][0x2fc] ;  /* 0x00005f80ff0677ac */ /* 0x000f220008000800 */
[----:B------:R-:W-:Y:S01]  /*0120*/  @!P1 LEA.HI R0, R0, R7, RZ, 0xa ;  /* 0x0000000700009211 */ /* 0x000fe200078f50ff */
[----:B------:R-:W-:-:S03]  /*0130*/  UMOV UR36, 0x400 ;  /* 0x0000040000247882 */ /* 0x000fc60000000000 */
[----:B------:R-:W-:-:S05]  /*0140*/  @!P1 LOP3.LUT R0, R0, 0x3ffffc00, RZ, 0xc0, !PT ;  /* 0x3ffffc0000009812 */ /* 0x000fca00078ec0ff */
[----:B------:R-:W-:Y:S01]  /*0150*/  @!P1 IMAD.IADD R0, R7, 0x1, -R0 ;  /* 0x0000000107009824 */ /* 0x000fe200078e0a00 */
[----:B---3--:R-:W-:Y:S01]  /*0160*/  IADD3 R22, P2, PT, R1, UR5, RZ ;  /* 0x0000000501167c10 */ /* 0x008fe2000ff5e0ff */
[----:B-1----:R-:W-:-:S04]  /*0170*/  ULEA UR36, UR4, UR36, 0x18 ;  /* 0x0000002404247291 */ /* 0x002fc8000f8ec0ff */
[----:B----4-:R-:W-:Y:S02]  /*0180*/  IMAD.X R19, RZ, RZ, UR6, P2 ;  /* 0x00000006ff137e24 */ /* 0x010fe400090e06ff */
[----:B------:R-:W-:Y:S02]  /*0190*/  LEA R5, R5, UR36, 0x2 ;  /* 0x0000002405057c11 */ /* 0x000fe4000f8e10ff */
[----:B0-----:R-:W-:-:S03]  /*01a0*/  @!P1 LEA R3, R0, UR36, 0x2 ;  /* 0x0000002400039c11 */ /* 0x001fc6000f8e10ff */
[----:B------:R0:W-:Y:S04]  /*01b0*/  STS [R5], RZ ;  /* 0x000000ff05007388 */ /* 0x0001e80000000800 */
[----:B--2---:R0:W-:Y:S01]  /*01c0*/  @!P1 STS [R3], R2 ;  /* 0x0000000203009388 */ /* 0x0041e20000000800 */
[----:B------:R-:W-:Y:S05]  /*01d0*/  @P0 EXIT ;  /* 0x000000000000094d */ /* 0x000fea0003800000 */
[----:B------:R-:W-:Y:S01]  /*01e0*/  MOV R0, 0x0 ;  /* 0x0000000000007802 */ /* 0x000fe20000000f00 */
[----:B------:R1:W-:Y:S01]  /*01f0*/  STL [R1], R8 ;  /* 0x0000000801007387 */ /* 0x0003e20000100800 */
[----:B------:R-:W2:Y:S01]  /*0200*/  LDCU.64 UR4, c[0x4][0x8] ;  /* 0x01000100ff0477ac */ /* 0x000ea20008000a00 */
[----:B------:R-:W-:Y:S01]  /*0210*/  IMAD.MOV.U32 R6, RZ, RZ, R22 ;  /* 0x000000ffff067224 */ /* 0x000fe200078e0016 */
[----:B0-----:R1:W0:Y:S01]  /*0220*/  LDC.64 R2, c[0x4][R0] ;  /* 0x0100000000027b82 */ /* 0x0012220000000a00 */
[----:B------:R-:W-:Y:S02]  /*0230*/  MOV R7, R19 ;  /* 0x0000001300077202 */ /* 0x000fe40000000f00 */
[----:B--2---:R-:W-:Y:S01]  /*0240*/  MOV R4, UR4 ;  /* 0x0000000400047c02 */ /* 0x004fe20008000f00 */
[----:B-1----:R-:W-:-:S07]  /*0250*/  IMAD.U32 R5, RZ, RZ, UR5 ;  /* 0x00000005ff057e24 */ /* 0x002fce000f8e00ff */
[----:B------:R-:W-:-:S07]  /*0260*/  LEPC R20, `(.L_x_0) ;  /* 0x000000001014794e */ /* 0x000fce0000000000 */
[----:B0-----:R-:W-:Y:S05]  /*0270*/  CALL.ABS.NOINC R2 ;  /* 0x0000000002007343 */ /* 0x001fea0003c00000 */
.L_x_0:
[----:B------:R-:W-:Y:S01]  /*0280*/  UIADD3 UR4, UPT, UPT, UR36, 0x40, URZ ;  /* 0x0000004024047890 */ /* 0x000fe2000fffe0ff */
[----:B------:R-:W-:-:S05]  /*0290*/  IMAD.MOV.U32 R2, RZ, RZ, RZ ;  /* 0x000000ffff027224 */ /* 0x000fca00078e00ff */
[----:B------:R-:W-:-:S07]  /*02a0*/  IMAD.U32 R18, RZ, RZ, UR4 ;  /* 0x00000004ff127e24 */ /* 0x000fce000f8e00ff */
.L_x_33:
[----:B------:R-:W0:Y:S01]  /*02b0*/  LDS R3, [R18+-0x40] ;  /* 0xffffc00012037984 */ /* 0x000e220000000800 */
[----:B------:R-:W1:Y:S01]  /*02c0*/  LDCU UR4, c[0x0][0x2f8] ;  /* 0x00005f00ff0477ac */ /* 0x000e620008000800 */
[----:B------:R-:W-:Y:S01]  /*02d0*/  MOV R17, 0x0 ;  /* 0x0000000000117802 */ /* 0x000fe20000000f00 */
[----:B------:R-:W-:Y:S01]  /*02e0*/  IMAD.MOV.U32 R7, RZ, RZ, R19 ;  /* 0x000000ffff077224 */ /* 0x000fe200078e0013 */
[----:B------:R-:W-:Y:S02]  /*02f0*/  MOV R6, R22 ;  /* 0x0000001600067202 */ /* 0x000fe40000000f00 */
[----:B------:R2:W3:Y:S01]  /*0300*/  LDC.64 R8, c[0x4][R17] ;  /* 0x0100000011087b82 */ /* 0x0004e20000000a00 */
[----:B-1----:R-:W-:Y:S01]  /*0310*/  IADD3 R16, PT, PT, R22, -UR4, RZ ;  /* 0x8000000416107c10 */ /* 0x002fe2000fffe0ff */
[----:B------:R-:W1:Y:S02]  /*0320*/  LDCU.64 UR4, c[0x4][0x10] ;  /* 0x01000200ff0477ac */ /* 0x000e640008000a00 */
[----:B-1----:R-:W-:-:S02]  /*0330*/  IMAD.U32 R4, RZ, RZ, UR4 ;  /* 0x00000004ff047e24 */ /* 0x002fc4000f8e00ff */
[----:B0-----:R2:W-:Y:S01]  /*0340*/  STL.64 [R16], R2 ;  /* 0x0000000210007387 */ /* 0x0015e20000100a00 */
[----:B------:R-:W-:-:S07]  /*0350*/  IMAD.U32 R5, RZ, RZ, UR5 ;  /* 0x00000005ff057e24 */ /* 0x000fce000f8e00ff */
[----:B------:R-:W-:-:S07]  /*0360*/  LEPC R20, `(.L_x_1) ;  /* 0x000000001014794e */ /* 0x000fce0000000000 */
[----:B--23--:R-:W-:Y:S05]  /*0370*/  CALL.ABS.NOINC R8 ;  /* 0x0000000008007343 */ /* 0x00cfea0003c00000 */
.L_x_1:
[----:B------:R-:W0:Y:S01]  /*0380*/  LDS R11, [R18+-0x3c] ;  /* 0xffffc400120b7984 */ /* 0x000e220000000800 */
[----:B------:R-:W-:Y:S01]  /*0390*/  VIADD R10, R2, 0x1 ;  /* 0x00000001020a7836 */ /* 0x000fe20000000000 */
[----:B------:R1:W2:Y:S01]  /*03a0*/  LDC.64 R8, c[0x4][R17] ;  /* 0x0100000011087b82 */ /* 0x0002a20000000a00 */
[----:B------:R-:W3:Y:S01]  /*03b0*/  LDCU.64 UR4, c[0x4][0x10] ;  /* 0x01000200ff0477ac */ /* 0x000ee20008000a00 */
[----:B------:R-:W-:Y:S01]  /*03c0*/  IMAD.MOV.U32 R6, RZ, RZ, R22 ;  /* 0x000000ffff067224 */ /* 0x000fe200078e0016 */
[----:B------:R-:W-:Y:S02]  /*03d0*/  MOV R7, R19 ;  /* 0x0000001300077202 */ /* 0x000fe40000000f00 */
[----:B---3--:R-:W-:Y:S01]  /*03e0*/  MOV R4, UR4 ;  /* 0x0000000400047c02 */ /* 0x008fe20008000f00 */
[----:B------:R-:W-:Y:S01]  /*03f0*/  IMAD.U32 R5, RZ, RZ, UR5 ;  /* 0x00000005ff057e24 */ /* 0x000fe2000f8e00ff */
[----:B0-----:R1:W-:Y:S06]  /*0400*/  STL.64 [R16], R10 ;  /* 0x0000000a10007387 */ /* 0x0013ec0000100a00 */
[----:B------:R-:W-:-:S07]  /*0410*/  LEPC R20, `(.L_x_2) ;  /* 0x000000001014794e */ /* 0x000fce0000000000 */
[----:B-12---:R-:W-:Y:S05]  /*0420*/  CALL.ABS.NOINC R8 ;  /* 0x0000000008007343 */ /* 0x006fea0003c00000 */
.L_x_2:
[----:B------:R-:W0:Y:S01]  /*0430*/  LDS R11, [R18+-0x38] ;  /* 0xffffc800120b7984 */ /* 0x000e220000000800 */
[----:B------:R-:W-:Y:S01]  /*0440*/  VIADD R10, R2, 0x2 ;  /* 0x00000002020a7836 */ /* 0x000fe20000000000 */
[----:B------:R1:W2:Y:S01]  /*0450*/  LDC.64 R8, c[0x4][R17] ;  /* 0x0100000011087b82 */ /* 0x0002a20000000a00 */
[----:B------:R-:W3:Y:S01]  /*0460*/  LDCU.64 UR4, c[0x4][0x10] ;  /* 0x01000200ff0477ac */ /* 0x000ee20008000a00 */
[----:B------:R-:W-:Y:S02]  /*0470*/  IMAD.MOV.U32 R6, RZ, RZ, R22 ;  /* 0x000000ffff067224 */ /* 0x000fe400078e0016 */
[----:B------:R-:W-:Y:S02]  /*0480*/  IMAD.MOV.U32 R7, RZ, RZ, R19 ;  /* 0x000000ffff077224 */ /* 0x000fe400078e0013 */
[----:B---3--:R-:W-:Y:S01]  /*0490*/  IMAD.U32 R4, RZ, RZ, UR4 ;  /* 0x00000004ff047e24 */ /* 0x008fe2000f8e00ff */
[----:B------:R-:W-:Y:S01]  /*04a0*/  MOV R5, UR5 ;  /* 0x0000000500057c02 */ /* 0x000fe20008000f00 */
[----:B0-----:R1:W-:Y:S06]  /*04b0*/  STL.64 [R16], R10 ;  /* 0x0000000a10007387 */ /* 0x0013ec0000100a00 */
[----:B------:R-:W-:-:S07]  /*04c0*/  LEPC R20, `(.L_x_3) ;  /* 0x000000001014794e */ /* 0x000fce0000000000 */
[----:B-12---:R-:W-:Y:S05]  /*04d0*/  CALL.ABS.NOINC R8 ;  /* 0x0000000008007343 */ /* 0x006fea0003c00000 */
.L_x_3:
[----:B------:R-:W0:Y:S01]  /*04e0*/  LDS R11, [R18+-0x34] ;  /* 0xffffcc00120b7984 */ /* 0x000e220000000800 */
[----:B------:R-:W-:Y:S01]  /*04f0*/  IADD3 R10, PT, PT, R2, 0x3, RZ ;  /* 0x00000003020a7810 */ /* 0x000fe20007ffe0ff */
[----:B------:R1:W2:Y:S01]  /*0500*/  LDC.64 R8, c[0x4][R17] ;  /* 0x0100000011087b82 */ /* 0x0002a20000000a00 */
[----:B------:R-:W3:Y:S01]  /*0510*/  LDCU.64 UR4, c[0x4][0x10] ;  /* 0x01000200ff0477ac */ /* 0x000ee20008000a00 */
[----:B------:R-:W-:Y:S01]  /*0520*/  MOV R6, R22 ;  /* 0x0000001600067202 */ /* 0x000fe20000000f00 */
[----:B------:R-:W-:Y:S02]  /*0530*/  IMAD.MOV.U32 R7, RZ, RZ, R19 ;  /* 0x000000ffff077224 */ /* 0x000fe400078e0013 */
[----:B---3--:R-:W-:Y:S02]  /*0540*/  IMAD.U32 R4, RZ, RZ, UR4 ;  /* 0x00000004ff047e24 */ /* 0x008fe4000f8e00ff */
[----:B------:R-:W-:Y:S01]  /*0550*/  IMAD.U32 R5, RZ, RZ, UR5 ;  /* 0x00000005ff057e24 */ /* 0x000fe2000f8e00ff */
[----:B0-----:R1:W-:Y:S06]  /*0560*/  STL.64 [R16], R10 ;  /* 0x0000000a10007387 */ /* 0x0013ec0000100a00 */
[----:B------:R-:W-:-:S07]  /*0570*/  LEPC R20, `(.L_x_4) ;  /* 0x000000001014794e */ /* 0x000fce0000000000 */
[----:B-12---:R-:W-:Y:S05]  /*0580*/  CALL.ABS.NOINC R8 ;  /* 0x0000000008007343 */ /* 0x006fea0003c00000 */
.L_x_4:
        /* <DEDUP_REMOVED lines=11> */
.L_x_5:
        /* <DEDUP_REMOVED lines=11> */
.L_x_6:
        /* <DEDUP_REMOVED lines=11> */
.L_x_7:
        /* <DEDUP_REMOVED lines=11> */
.L_x_8:
        /* <DEDUP_REMOVED lines=11> */
.L_x_9:
        /* <DEDUP_REMOVED lines=11> */
.L_x_10:
        /* <DEDUP_REMOVED lines=11> */
.L_x_11:
        /* <DEDUP_REMOVED lines=11> */
.L_x_12:
        /* <DEDUP_REMOVED lines=11> */
.L_x_13:
        /* <DEDUP_REMOVED lines=11> */
.L_x_14:
        /* <DEDUP_REMOVED lines=11> */
.L_x_15:
        /* <DEDUP_REMOVED lines=11> */
.L_x_16:
[----:B------:R-:W0:Y:S01]  /*0dd0*/  LDS R11, [R18] ;  /* 0x00000000120b7984 */ /* 0x000e220000000800 */
        /* <DEDUP_REMOVED lines=10> */
.L_x_17:
[----:B------:R-:W0:Y:S01]  /*0e80*/  LDS R11, [R18+0x4] ;  /* 0x00000400120b7984 */ /* 0x000e220000000800 */
        /* <DEDUP_REMOVED lines=10> */
.L_x_18:
[----:B------:R-:W0:Y:S01]  /*0f30*/  LDS R11, [R18+0x8] ;  /* 0x00000800120b7984 */ /* 0x000e220000000800 */
        /* <DEDUP_REMOVED lines=10> */
.L_x_19:
[----:B------:R-:W0:Y:S01]  /*0fe0*/  LDS R11, [R18+0xc] ;  /* 0x00000c00120b7984 */ /* 0x000e220000000800 */
        /* <DEDUP_REMOVED lines=10> */
.L_x_20:
        /* <DEDUP_REMOVED lines=11> */
.L_x_21:
        /* <DEDUP_REMOVED lines=11> */
.L_x_22:
[----:B------:R-:W0:Y:S01]  /*11f0*/  LDS R11, [R18+0x18] ;  /* 0x00001800120b7984 */ /* 0x000e220000000800 */
[----:B------:R-:W-:Y:S01]  /*1200*/  VIADD R10, R2, 0x16 ;  /* 0x00000016020a7836 */ /* 0x000fe20000000000 */
[----:B------:R1:W2:Y:S01]  /*1210*/  LDC.64 R8, c[0x4][R17] ;  /* 0x0100000011087b82 */ /* 0x0002a20000000a00 */
[----:B------:R-:W3:Y:S01]  /*1220*/  LDCU.64 UR4, c[0x4][0x10] ;  /* 0x01000200ff0477ac */ /* 0x000ee20008000a00 */
[----:B------:R-:W-:Y:S01]  /*1230*/  MOV R6, R22 ;  /* 0x0000001600067202 */ /* 0x000fe20000000f00 */
[----:B------:R-:W-:Y:S01]  /*1240*/  IMAD.MOV.U32 R7, RZ, RZ, R19 ;  /* 0x000000ffff077224 */ /* 0x000fe200078e0013 */
[----:B---3--:R-:W-:Y:S01]  /*1250*/  MOV R4, UR4 ;  /* 0x0000000400047c02 */ /* 0x008fe20008000f00 */
[----:B------:R-:W-:Y:S01]  /*1260*/  IMAD.U32 R5, RZ, RZ, UR5 ;  /* 0x00000005ff057e24 */ /* 0x000fe2000f8e00ff */
[----:B0-----:R1:W-:Y:S06]  /*1270*/  STL.64 [R16], R10 ;  /* 0x0000000a10007387 */ /* 0x0013ec0000100a00 */
[----:B------:R-:W-:-:S07]  /*1280*/  LEPC R20, `(.L_x_23) ;  /* 0x000000001014794e */ /* 0x000fce0000000000 */
[----:B-12---:R-:W-:Y:S05]  /*1290*/  CALL.ABS.NOINC R8 ;  /* 0x0000000008007343 */ /* 0x006fea0003c00000 */
.L_x_23:
[----:B------:R-:W0:Y:S01]  /*12a0*/  LDS R11, [R18+0x1c] ;  /* 0x00001c00120b7984 */ /* 0x000e220000000800 */
[----:B------:R-:W-:Y:S01]  /*12b0*/  IADD3 R10, PT, PT, R2, 0x17, RZ ;  /* 0x00000017020a7810 */ /* 0x000fe20007ffe0ff */
[----:B------:R1:W2:Y:S01]  /*12c0*/  LDC.64 R8, c[0x4][R17] ;  /* 0x0100000011087b82 */ /* 0x0002a20000000a00 */
[----:B------:R-:W3:Y:S01]  /*12d0*/  LDCU.64 UR4, c[0x4][0x10] ;  /* 0x01000200ff0477ac */ /* 0x000ee20008000a00 */
[----:B------:R-:W-:Y:S01]  /*12e0*/  IMAD.MOV.U32 R6, RZ, RZ, R22 ;  /* 0x000000ffff067224 */ /* 0x000fe200078e0016 */
[----:B------:R-:W-:Y:S01]  /*12f0*/  MOV R7, R19 ;  /* 0x0000001300077202 */ /* 0x000fe20000000f00 */
[----:B---3--:R-:W-:Y:S01]  /*1300*/  IMAD.U32 R4, RZ, RZ, UR4 ;  /* 0x00000004ff047e24 */ /* 0x008fe2000f8e00ff */
[----:B------:R-:W-:Y:S01]  /*1310*/  MOV R5, UR5 ;  /* 0x0000000500057c02 */ /* 0x000fe20008000f00 */
[----:B0-----:R1:W-:Y:S06]  /*1320*/  STL.64 [R16], R10 ;  /* 0x0000000a10007387 */ /* 0x0013ec0000100a00 */
[----:B------:R-:W-:-:S07]  /*1330*/  LEPC R20, `(.L_x_24) ;  /* 0x000000001014794e */ /* 0x000fce0000000000 */
[----:B-12---:R-:W-:Y:S05]  /*1340*/  CALL.ABS.NOINC R8 ;  /* 0x0000000008007343 */ /* 0x006fea0003c00000 */
.L_x_24:
        /* <DEDUP_REMOVED lines=11> */
.L_x_25:
        /* <DEDUP_REMOVED lines=11> */
.L_x_26:
        /* <DEDUP_REMOVED lines=11> */
.L_x_27:
        /* <DEDUP_REMOVED lines=11> */
.L_x_28:
        /* <DEDUP_REMOVED lines=11> */
.L_x_29:
        /* <DEDUP_REMOVED lines=11> */
.L_x_30:
        /* <DEDUP_REMOVED lines=11> */
.L_x_31:
        /* <DEDUP_REMOVED lines=11> */
.L_x_32:
[----:B------:R-:W-:Y:S01]  /*18d0*/  VIADD R2, R2, 0x20 ;  /* 0x0000002002027836 */ /* 0x000fe20000000000 */
[----:B------:R-:W-:-:S04]  /*18e0*/  IADD3 R18, PT, PT, R18, 0x80, RZ ;  /* 0x0000008012127810 */ /* 0x000fc80007ffe0ff */
[----:B------:R-:W-:-:S13]  /*18f0*/  ISETP.NE.AND P0, PT, R2, 0x400, PT ;  /* 0x000004000200780c */ /* 0x000fda0003f05270 */
[----:B------:R-:W-:Y:S05]  /*1900*/  @P0 BRA `(.L_x_33) ;  /* 0xffffffe800680947 */ /* 0x000fea000383ffff */
[----:B------:R-:W-:Y:S05]  /*1910*/  EXIT ;  /* 0x000000000000794d */ /* 0x000fea0003800000 */
.L_x_34:
[----:B------:R-:W-:-:S00]  /*1920*/  BRA `(.L_x_34) ;  /* 0xfffffffc00fc7947 */ /* 0x000fc0000383ffff */
[----:B------:R-:W-:-:S00]  /*1930*/  NOP ;  /* 0x0000000000007918 */ /* 0x000fc00000000000 */
        /* <DEDUP_REMOVED lines=12> */
.L_x_35:


//--------------------- .nv.global.init           --------------------------
	.section	.nv.global.init,"aw",@progbits
.nv.global.init:
	.type		$str,@object
	.size		$str,($str$1 - $str)
$str:
        /*0000*/ 	.byte	0x46, 0x72, 0x6f, 0x6d, 0x20, 0x62, 0x6c, 0x6f, 0x63, 0x6b, 0x20, 0x25, 0x64, 0x0a, 0x00
	.type		$str$1,@object
	.size		$str$1,(.L_1 - $str$1)
$str$1:
        /*000f*/ 	.byte	0x45, 0x6c, 0x65, 0x6d, 0x65, 0x6e, 0x74, 0x20, 0x25, 0x64, 0x3a, 0x20, 0x25, 0x64, 0x0a, 0x00
.L_1:


//--------------------- .nv.shared._Z17radix_sort_kernelPii --------------------------
	.section	.nv.shared._Z17radix_sort_kernelPii,"aw",@nobits
	.sectionflags	@""
	.align	4
.nv.shared._Z17radix_sort_kernelPii:
	.zero		5120


//--------------------- .nv.shared.reserved.0     --------------------------
	.section	.nv.shared.reserved.0,"aw",@nobits
	.weak		__nv_reservedSMEM_offset_0_alias
	.size		__nv_reservedSMEM_offset_0_alias, 0, 64
	.other		__nv_reservedSMEM_offset_0_alias,@"STO_CUDA_RESERVED_SHARED STV_DEFAULT"
__nv_reservedSMEM_offset_0_alias:
	.zero		0
	.zero		64


//--------------------- .nv.constant0._Z17radix_sort_kernelPii --------------------------
	.section	.nv.constant0._Z17radix_sort_kernelPii,"a",@progbits
	.sectionflags	@""
	.align	4
.nv.constant0._Z17radix_sort_kernelPii:
	.zero		908


//--------------------- SYMBOLS --------------------------

	.type		.nv.reservedSmem.offset0,@object
	.size		.nv.reservedSmem.offset0,0x4
	.type		.nv.reservedSmem.cap,@object
	.size		.nv.reservedSmem.cap,0x4
	.type		vprintf,@function
